	.headerflags	@"EF_CUDA_TEXMODE_UNIFIED EF_CUDA_64BIT_ADDRESS EF_CUDA_ACCELERATORS EF_CUDA_SM90 EF_CUDA_VIRTUAL_SM(EF_CUDA_SM90)"
	.elftype	@"ET_EXEC"


//--------------------- .nv.info                  --------------------------
	.section	.nv.info,"",@"SHT_CUDA_INFO"
	.align	4


	//----- nvinfo : EIATTR_REGCOUNT
	.align		4
        /*0000*/ 	.byte	0x04, 0x2f
        /*0002*/ 	.short	(.L_3 - .L_2)
	.align		4
.L_2:
        /*0004*/ 	.word	index@(triton_poi_fused_div_mul_0)
        /*0008*/ 	.word	0x0000001a


	//----- nvinfo : EIATTR_MIN_STACK_SIZE
	.align		4
.L_3:
        /*000c*/ 	.byte	0x04, 0x12
        /*000e*/ 	.short	(.L_5 - .L_4)
	.align		4
.L_4:
        /*0010*/ 	.word	index@(triton_poi_fused_div_mul_0)
        /*0014*/ 	.word	0x00000000


	//----- nvinfo : EIATTR_FRAME_SIZE
	.align		4
.L_5:
        /*0018*/ 	.byte	0x04, 0x11
        /*001a*/ 	.short	(.L_7 - .L_6)
	.align		4
.L_6:
        /*001c*/ 	.word	index@(triton_poi_fused_div_mul_0)
        /*0020*/ 	.word	0x00000000


	//----- nvinfo : EIATTR_MIN_STACK_SIZE
	.align		4
.L_7:
        /*0024*/ 	.byte	0x04, 0x12
        /*0026*/ 	.short	(.L_9 - .L_8)
	.align		4
.L_8:
        /*0028*/ 	.word	index@(triton_poi_fused_div_mul_0)
        /*002c*/ 	.word	0x00000000
.L_9:


//--------------------- .nv.info.triton_poi_fused_div_mul_0 --------------------------
	.section	.nv.info.triton_poi_fused_div_mul_0,"",@"SHT_CUDA_INFO"
	.sectionflags	@""
	.align	4


	//----- nvinfo : EIATTR_CUDA_API_VERSION
	.align		4
        /*0000*/ 	.byte	0x04, 0x37
        /*0002*/ 	.short	(.L_11 - .L_10)
.L_10:
        /*0004*/ 	.word	0x0000007c


	//----- nvinfo : EIATTR_KPARAM_INFO
	.align		4
.L_11:
        /*0008*/ 	.byte	0x04, 0x17
        /*000a*/ 	.short	(.L_13 - .L_12)
.L_12:
        /*000c*/ 	.word	0x00000000
        /*0010*/ 	.short	0x0002
        /*0012*/ 	.short	0x0010
        /*0014*/ 	.byte	0x00, 0xf0, 0x11, 0x00


	//----- nvinfo : EIATTR_KPARAM_INFO
	.align		4
.L_13:
        /*0018*/ 	.byte	0x04, 0x17
        /*001a*/ 	.short	(.L_15 - .L_14)
.L_14:
        /*001c*/ 	.word	0x00000000
        /*0020*/ 	.short	0x0001
        /*0022*/ 	.short	0x0008
        /*0024*/ 	.byte	0x00, 0xf4, 0x21, 0x00


	//----- nvinfo : EIATTR_KPARAM_INFO
	.align		4
.L_15:
        /*0028*/ 	.byte	0x04, 0x17
        /*002a*/ 	.short	(.L_17 - .L_16)
.L_16:
        /*002c*/ 	.word	0x00000000
        /*0030*/ 	.short	0x0000
        /*0032*/ 	.short	0x0000
        /*0034*/ 	.byte	0x00, 0xf4, 0x21, 0x00


	//----- nvinfo : EIATTR_SPARSE_MMA_MASK
	.align		4
.L_17:
        /*0038*/ 	.byte	0x03, 0x50
        /*003a*/ 	.short	0x0000


	//----- nvinfo : EIATTR_MAXREG_COUNT
	.align		4
        /*003c*/ 	.byte	0x03, 0x1b
        /*003e*/ 	.short	0x00ff


	//----- nvinfo : EIATTR_EXIT_INSTR_OFFSETS
	.align		4
        /*0040*/ 	.byte	0x04, 0x1c
        /*0042*/ 	.short	(.L_19 - .L_18)


	//   ....[0]....
.L_18:
        /*0044*/ 	.word	0x00000440


	//   ....[1]....
        /*0048*/ 	.word	0x00000460


	//----- nvinfo : EIATTR_REQNTID
	.align		4
.L_19:
        /*004c*/ 	.byte	0x04, 0x10
        /*004e*/ 	.short	(.L_21 - .L_20)
.L_20:
        /*0050*/ 	.word	0x00000080
        /*0054*/ 	.word	0x00000001
        /*0058*/ 	.word	0x00000001


	//----- nvinfo : EIATTR_CBANK_PARAM_SIZE
	.align		4
.L_21:
        /*005c*/ 	.byte	0x03, 0x19
        /*005e*/ 	.short	0x0014


	//----- nvinfo : EIATTR_PARAM_CBANK
	.align		4
        /*0060*/ 	.byte	0x04, 0x0a
        /*0062*/ 	.short	(.L_23 - .L_22)
	.align		4
.L_22:
        /*0064*/ 	.word	index@(.nv.constant0.triton_poi_fused_div_mul_0)
        /*0068*/ 	.short	0x0210
        /*006a*/ 	.short	0x0014


	//----- nvinfo : EIATTR_SW_WAR
	.align		4
.L_23:
        /*006c*/ 	.byte	0x04, 0x36
        /*006e*/ 	.short	(.L_25 - .L_24)
.L_24:
        /*0070*/ 	.word	0x00000008
.L_25:


//--------------------- .nv.callgraph             --------------------------
	.section	.nv.callgraph,"",@"SHT_CUDA_CALLGRAPH"
	.align	4
	.sectionentsize	8
	.align		4
        /*0000*/ 	.word	0x00000000
	.align		4
        /*0004*/ 	.word	0xffffffff
	.align		4
        /*0008*/ 	.word	0x00000000
	.align		4
        /*000c*/ 	.word	0xfffffffe
	.align		4
        /*0010*/ 	.word	0x00000000
	.align		4
        /*0014*/ 	.word	0xfffffffd
	.align		4
        /*0018*/ 	.word	0x00000000
	.align		4
        /*001c*/ 	.word	0xfffffffc


//--------------------- .nv.constant4             --------------------------
	.section	.nv.constant4,"a",@progbits
	.align	8
	.align		8
.nv.constant4:
        /*0000*/ 	.dword	_$_str
	.align		8
        /*0008*/ 	.dword	_$_str_$_2


//--------------------- .text.triton_poi_fused_div_mul_0 --------------------------
	.section	.text.triton_poi_fused_div_mul_0,"ax",@progbits
	.align	128
        .global         triton_poi_fused_div_mul_0
        .type           triton_poi_fused_div_mul_0,@function
        .size           triton_poi_fused_div_mul_0,(.L_x_1 - triton_poi_fused_div_mul_0)
        .other          triton_poi_fused_div_mul_0,@"STO_CUDA_ENTRY STV_DEFAULT"
triton_poi_fused_div_mul_0:
.text.triton_poi_fused_div_mul_0:
[----:B------:R-:W0:Y:S02]  /*0000*/  LDC R1, c[0x0][0x28] ;  /* 0x00000a00ff017b82 */ /* 0x000e240000000800 */
[----:B------:R-:W1:Y:S01]  /*0010*/  S2R R0, SR_TID.X ;  /* 0x0000000000007919 */ /* 0x000e620000002100 */
[----:B------:R-:W2:Y:S01]  /*0020*/  LDC.64 R2, c[0x0][0x210] ;  /* 0x00008400ff027b82 */ /* 0x000ea20000000a00 */
[----:B------:R-:W-:Y:S01]  /*0030*/  CS2R R6, SRZ ;  /* 0x0000000000067805 */ /* 0x000fe2000001ff00 */
[----:B------:R-:W-:Y:S01]  /*0040*/  ULDC.64 UR4, c[0x0][0x208] ;  /* 0x0000820000047ab9 */ /* 0x000fe20000000a00 */
[----:B------:R-:W3:Y:S01]  /*0050*/  S2R R5, SR_CTAID.X ;  /* 0x0000000000057919 */ /* 0x000ee20000002500 */
[----:B------:R-:W-:Y:S02]  /*0060*/  CS2R R8, SRZ ;  /* 0x0000000000087805 */ /* 0x000fe4000001ff00 */
[----:B-1----:R-:W-:Y:S02]  /*0070*/  SHF.L.U32 R0, R0, 0x1, RZ ;  /* 0x0000000100007819 */ /* 0x002fe400000006ff */
[----:B---3--:R-:W-:Y:S02]  /*0080*/  SHF.R.S32.HI R4, RZ, 0x17, R5 ;  /* 0x00000017ff047819 */ /* 0x008fe40000011405 */
[----:B------:R-:W-:-:S02]  /*0090*/  LOP3.LUT R0, R0, 0xfe, RZ, 0xc0, !PT ;  /* 0x000000fe00007812 */ /* 0x000fc400078ec0ff */
[----:B------:R-:W-:Y:S02]  /*00a0*/  SGXT R4, R4, 0x1 ;  /* 0x000000010404781a */ /* 0x000fe40000000200 */
[----:B------:R-:W-:-:S04]  /*00b0*/  LEA R5, R5, R0, 0x8 ;  /* 0x0000000005057211 */ /* 0x000fc800078e40ff */
[CC--:B------:R-:W-:Y:S02]  /*00c0*/  LEA.HI R0, R4.reuse, R5.reuse, RZ, 0x4 ;  /* 0x0000000504007211 */ /* 0x0c0fe400078f20ff */
[-C--:B------:R-:W-:Y:S02]  /*00d0*/  LEA.HI R4, R4, R5.reuse, RZ, 0x6 ;  /* 0x0000000504047211 */ /* 0x080fe400078f30ff */
[----:B------:R-:W-:Y:S02]  /*00e0*/  LOP3.LUT R0, R0, 0xfffffff0, RZ, 0xc0, !PT ;  /* 0xfffffff000007812 */ /* 0x000fe400078ec0ff */
[----:B------:R-:W-:Y:S02]  /*00f0*/  LOP3.LUT R4, R4, 0xffffffc0, RZ, 0xc0, !PT ;  /* 0xffffffc004047812 */ /* 0x000fe400078ec0ff */
[----:B------:R-:W-:Y:S02]  /*0100*/  ISETP.GE.AND P0, PT, R5, 0x100, PT ;  /* 0x000001000500780c */ /* 0x000fe40003f06270 */
[----:B------:R-:W-:-:S05]  /*0110*/  IADD3 R13, R4, R5, -R0 ;  /* 0x00000005040d7210 */ /* 0x000fca0007ffe800 */
[----:B------:R-:W-:Y:S01]  /*0120*/  VIADD R15, R13, 0x10 ;  /* 0x000000100d0f7836 */ /* 0x000fe20000000000 */
[----:B------:R-:W-:-:S03]  /*0130*/  IADD3 R19, R13, 0x20, RZ ;  /* 0x000000200d137810 */ /* 0x000fc60007ffe0ff */
[----:B--2---:R-:W-:Y:S01]  /*0140*/  IMAD.WIDE R14, R15, 0x4, R2 ;  /* 0x000000040f0e7825 */ /* 0x004fe200078e0202 */
[----:B------:R-:W-:-:S03]  /*0150*/  CS2R R10, SRZ ;  /* 0x00000000000a7805 */ /* 0x000fc6000001ff00 */
[C-C-:B------:R-:W-:Y:S01]  /*0160*/  IMAD.WIDE R16, R13.reuse, 0x4, R2.reuse ;  /* 0x000000040d107825 */ /* 0x140fe200078e0202 */
[----:B------:R1:W2:Y:S03]  /*0170*/  @!P0 LDG.E.EL.64 R6, desc[UR4][R14.64] ;  /* 0x000000040e068981 */ /* 0x0002a6000c2e1b00 */
[----:B------:R-:W-:Y:S01]  /*0180*/  VIADD R21, R13, 0x30 ;  /* 0x000000300d157836 */ /* 0x000fe20000000000 */
[----:B------:R-:W3:Y:S01]  /*0190*/  @!P0 LDG.E.EL.64 R8, desc[UR4][R16.64] ;  /* 0x0000000410088981 */ /* 0x000ee2000c2e1b00 */
[----:B------:R-:W-:Y:S01]  /*01a0*/  IMAD.WIDE R18, R19, 0x4, R2 ;  /* 0x0000000413127825 */ /* 0x000fe200078e0202 */
[----:B------:R-:W-:-:S03]  /*01b0*/  CS2R R12, SRZ ;  /* 0x00000000000c7805 */ /* 0x000fc6000001ff00 */
[--C-:B------:R-:W-:Y:S01]  /*01c0*/  IMAD.WIDE R20, R21, 0x4, R2.reuse ;  /* 0x0000000415147825 */ /* 0x100fe200078e0202 */
[----:B------:R-:W4:Y:S04]  /*01d0*/  @!P0 LDG.E.EL.64 R10, desc[UR4][R18.64] ;  /* 0x00000004120a8981 */ /* 0x000f28000c2e1b00 */
[----:B------:R-:W5:Y:S01]  /*01e0*/  @!P0 LDG.E.EL.64 R12, desc[UR4][R20.64] ;  /* 0x00000004140c8981 */ /* 0x000f62000c2e1b00 */
[----:B-1----:R-:W-:Y:S01]  /*01f0*/  CS2R R14, SRZ ;  /* 0x00000000000e7805 */ /* 0x002fe2000001ff00 */
[----:B------:R-:W-:-:S05]  /*0200*/  IMAD.WIDE R2, R5, 0x4, R2 ;  /* 0x0000000405027825 */ /* 0x000fca00078e0202 */
[----:B------:R1:W5:Y:S02]  /*0210*/  @!P0 LDG.E.64 R14, desc[UR4][R2.64] ;  /* 0x00000004020e8981 */ /* 0x000364000c1e1b00 */
[----:B-1----:R-:W1:Y:S02]  /*0220*/  LDC.64 R2, c[0x0][0x218] ;  /* 0x00008600ff027b82 */ /* 0x002e640000000a00 */
[----:B-1----:R-:W-:-:S04]  /*0230*/  IMAD.WIDE R2, R5, 0x4, R2 ;  /* 0x0000000405027825 */ /* 0x002fc800078e0202 */
[----:B--2---:R-:W-:Y:S01]  /*0240*/  FMUL R23, R6, R6 ;  /* 0x0000000606177220 */ /* 0x004fe20000400000 */
[----:B------:R-:W-:-:S03]  /*0250*/  FMUL R0, R7, R7 ;  /* 0x0000000707007220 */ /* 0x000fc60000400000 */
[----:B---3--:R-:W-:Y:S01]  /*0260*/  FFMA R23, R8, R8, R23 ;  /* 0x0000000808177223 */ /* 0x008fe20000000017 */
[----:B------:R-:W-:-:S03]  /*0270*/  FFMA R0, R9, R9, R0 ;  /* 0x0000000909007223 */ /* 0x000fc60000000000 */
[----:B----4-:R-:W-:Y:S01]  /*0280*/  FFMA R23, R10, R10, R23 ;  /* 0x0000000a0a177223 */ /* 0x010fe20000000017 */
[----:B------:R-:W-:-:S03]  /*0290*/  FFMA R0, R11, R11, R0 ;  /* 0x0000000b0b007223 */ /* 0x000fc60000000000 */
[----:B-----5:R-:W-:Y:S01]  /*02a0*/  FFMA R23, R12, R12, R23 ;  /* 0x0000000c0c177223 */ /* 0x020fe20000000017 */
[----:B------:R-:W-:-:S03]  /*02b0*/  FFMA R0, R13, R13, R0 ;  /* 0x0000000d0d007223 */ /* 0x000fc60000000000 */
[----:B------:R-:W1:Y:S08]  /*02c0*/  MUFU.SQRT R4, R23 ;  /* 0x0000001700047308 */ /* 0x000e700000002000 */
[----:B------:R-:W2:Y:S01]  /*02d0*/  MUFU.SQRT R6, R0 ;  /* 0x0000000000067308 */ /* 0x000ea20000002000 */
[C---:B-1----:R-:W-:Y:S02]  /*02e0*/  FSETP.GT.AND P2, PT, R4.reuse, 9.9999999600419720025e-13, PT ;  /* 0x2b8cbccc0400780b */ /* 0x042fe40003f44000 */
[----:B------:R-:W-:-:S02]  /*02f0*/  FSETP.NAN.AND P3, PT, R4, R4, PT ;  /* 0x000000040400720b */ /* 0x000fc40003f68000 */
[----:B--2---:R-:W-:-:S09]  /*0300*/  FSETP.GT.AND P1, PT, R6, 9.9999999600419720025e-13, PT ;  /* 0x2b8cbccc0600780b */ /* 0x004fd20003f24000 */
[----:B------:R-:W-:Y:S02]  /*0310*/  @!P2 FSEL R4, R4, 9.9999999600419720025e-13, P3 ;  /* 0x2b8cbccc0404a808 */ /* 0x000fe40001800000 */
[----:B------:R-:W-:-:S04]  /*0320*/  FSETP.NAN.AND P3, PT, R6, R6, PT ;  /* 0x000000060600720b */ /* 0x000fc80003f68000 */
[----:B------:R-:W-:Y:S02]  /*0330*/  @!P1 FSEL R6, R6, 9.9999999600419720025e-13, P3 ;  /* 0x2b8cbccc06069808 */ /* 0x000fe40001800000 */
[----:B------:R-:W-:Y:S02]  /*0340*/  FSETP.GT.AND P2, PT, R4, 8.50705917302346158658e+37, PT ;  /* 0x7e8000000400780b */ /* 0x000fe40003f44000 */
[C---:B------:R-:W-:Y:S02]  /*0350*/  FSETP.GT.AND P1, PT, R6.reuse, 8.50705917302346158658e+37, PT ;  /* 0x7e8000000600780b */ /* 0x040fe40003f24000 */
[----:B------:R-:W-:Y:S02]  /*0360*/  FSETP.GEU.AND P4, PT, R6, 1.175494350822287508e-38, PT ;  /* 0x008000000600780b */ /* 0x000fe40003f8e000 */
[----:B------:R-:W-:-:S07]  /*0370*/  FSETP.GEU.AND P3, PT, R4, 1.175494350822287508e-38, PT ;  /* 0x008000000400780b */ /* 0x000fce0003f6e000 */
[----:B------:R-:W-:Y:S02]  /*0380*/  @P2 FMUL R4, R4, 0.25 ;  /* 0x3e80000004042820 */ /* 0x000fe40000400000 */
[----:B------:R-:W-:-:S04]  /*0390*/  @P1 FMUL R6, R6, 0.25 ;  /* 0x3e80000006061820 */ /* 0x000fc80000400000 */
[----:B------:R-:W-:Y:S01]  /*03a0*/  @!P4 FMUL R6, R6, 16777216 ;  /* 0x4b8000000606c820 */ /* 0x000fe20000400000 */
[----:B------:R-:W-:-:S04]  /*03b0*/  @!P3 FMUL R4, R4, 16777216 ;  /* 0x4b8000000404b820 */ /* 0x000fc80000400000 */
[----:B------:R-:W1:Y:S01]  /*03c0*/  MUFU.RCP R7, R4 ;  /* 0x0000000400077308 */ /* 0x000e620000001000 */
[----:B------:R-:W-:-:S07]  /*03d0*/  @P2 FMUL R14, R14, 0.25 ;  /* 0x3e8000000e0e2820 */ /* 0x000fce0000400000 */
[----:B------:R-:W2:Y:S01]  /*03e0*/  MUFU.RCP R6, R6 ;  /* 0x0000000600067308 */ /* 0x000ea20000001000 */
[----:B------:R-:W-:Y:S01]  /*03f0*/  @P1 FMUL R15, R15, 0.25 ;  /* 0x3e8000000f0f1820 */ /* 0x000fe20000400000 */
[----:B------:R-:W-:-:S03]  /*0400*/  @!P3 FMUL R14, R14, 16777216 ;  /* 0x4b8000000e0eb820 */ /* 0x000fc60000400000 */
[----:B------:R-:W-:Y:S01]  /*0410*/  @!P4 FMUL R15, R15, 16777216 ;  /* 0x4b8000000f0fc820 */ /* 0x000fe20000400000 */
[----:B-1----:R-:W-:-:S03]  /*0420*/  FMUL R14, R7, R14 ;  /* 0x0000000e070e7220 */ /* 0x002fc60000400000 */
[----:B--2---:R-:W-:Y:S01]  /*0430*/  FMUL R15, R6, R15 ;  /* 0x0000000f060f7220 */ /* 0x004fe20000400000 */
[----:B------:R-:W-:Y:S06]  /*0440*/  @P0 EXIT ;  /* 0x000000000000094d */ /* 0x000fec0003800000 */
[----:B------:R-:W-:Y:S01]  /*0450*/  STG.E.64 desc[UR4][R2.64], R14 ;  /* 0x0000000e02007986 */ /* 0x000fe2000c101b04 */
[----:B------:R-:W-:Y:S05]  /*0460*/  EXIT ;  /* 0x000000000000794d */ /* 0x000fea0003800000 */
.L_x_0:
[----:B------:R-:W-:-:S00]  /*0470*/  BRA `(.L_x_0) ;  /* 0xfffffffc00fc7947 */ /* 0x000fc0000383ffff */
[----:B------:R-:W-:-:S00]  /*0480*/  NOP ;  /* 0x0000000000007918 */ /* 0x000fc00000000000 */
[----:B------:R-:W-:-:S00]  /*0490*/  NOP ;  /* 0x0000000000007918 */ /* 0x000fc00000000000 */
[----:B------:R-:W-:-:S00]  /*04a0*/  NOP ;  /* 0x0000000000007918 */ /* 0x000fc00000000000 */
[----:B------:R-:W-:-:S00]  /*04b0*/  NOP ;  /* 0x0000000000007918 */ /* 0x000fc00000000000 */
[----:B------:R-:W-:-:S00]  /*04c0*/  NOP ;  /* 0x0000000000007918 */ /* 0x000fc00000000000 */
[----:B------:R-:W-:-:S00]  /*04d0*/  NOP ;  /* 0x0000000000007918 */ /* 0x000fc00000000000 */
[----:B------:R-:W-:-:S00]  /*04e0*/  NOP ;  /* 0x0000000000007918 */ /* 0x000fc00000000000 */
[----:B------:R-:W-:-:S00]  /*04f0*/  NOP ;  /* 0x0000000000007918 */ /* 0x000fc00000000000 */
.L_x_1:


//--------------------- .nv.global.init           --------------------------
	.section	.nv.global.init,"aw",@progbits
.nv.global.init:
	.type		_$_str,@object
	.size		_$_str,(_$_str_$_2 - _$_str)
_$_str:
        /*0000*/ 	.byte	0x5f, 0x5f, 0x43, 0x55, 0x44, 0x41, 0x5f, 0x46, 0x54, 0x5a, 0x00
	.type		_$_str_$_2,@object
	.size		_$_str_$_2,(.L_1 - _$_str_$_2)
_$_str_$_2:
        /*000b*/ 	.byte	0x5f, 0x5f, 0x43, 0x55, 0x44, 0x41, 0x5f, 0x50, 0x52, 0x45, 0x43, 0x5f, 0x53, 0x51, 0x52, 0x54
        /*001b*/ 	.byte	0x00
.L_1:


//--------------------- .nv.constant0.triton_poi_fused_div_mul_0 --------------------------
	.section	.nv.constant0.triton_poi_fused_div_mul_0,"a",@progbits
	.sectionflags	@""
	.align	4
.nv.constant0.triton_poi_fused_div_mul_0:
	.zero		548
